	.headerflags	@"EF_CUDA_TEXMODE_UNIFIED EF_CUDA_64BIT_ADDRESS EF_CUDA_SM86 EF_CUDA_VIRTUAL_SM(EF_CUDA_SM86)"
	.elftype	@"ET_EXEC"


//--------------------- .nv.info                  --------------------------
	.section	.nv.info,"",@"SHT_CUDA_INFO"
	.align	4


	//----- nvinfo : EIATTR_REGCOUNT
	.align		4
        /*0000*/ 	.byte	0x04, 0x2f
        /*0002*/ 	.short	(.L_1 - .L_0)
	.align		4
.L_0:
        /*0004*/ 	.word	index@(triton_mm)
        /*0008*/ 	.word	0x00000050


	//----- nvinfo : EIATTR_MIN_STACK_SIZE
	.align		4
.L_1:
        /*000c*/ 	.byte	0x04, 0x12
        /*000e*/ 	.short	(.L_3 - .L_2)
	.align		4
.L_2:
        /*0010*/ 	.word	index@(triton_mm)
        /*0014*/ 	.word	0x00000008


	//----- nvinfo : EIATTR_FRAME_SIZE
	.align		4
.L_3:
        /*0018*/ 	.byte	0x04, 0x11
        /*001a*/ 	.short	(.L_5 - .L_4)
	.align		4
.L_4:
        /*001c*/ 	.word	index@(triton_mm)
        /*0020*/ 	.word	0x00000008


	//----- nvinfo : EIATTR_MIN_STACK_SIZE
	.align		4
.L_5:
        /*0024*/ 	.byte	0x04, 0x12
        /*0026*/ 	.short	(.L_7 - .L_6)
	.align		4
.L_6:
        /*0028*/ 	.word	index@(triton_mm)
        /*002c*/ 	.word	0x00000008
.L_7:


//--------------------- .nv.info.triton_mm        --------------------------
	.section	.nv.info.triton_mm,"",@"SHT_CUDA_INFO"
	.sectionflags	@""
	.align	4


	//----- nvinfo : EIATTR_CUDA_API_VERSION
	.align		4
        /*0000*/ 	.byte	0x04, 0x37
        /*0002*/ 	.short	(.L_9 - .L_8)
.L_8:
        /*0004*/ 	.word	0x0000007c


	//----- nvinfo : EIATTR_SW2861232_WAR
	.align		4
.L_9:
        /*0008*/ 	.byte	0x01, 0x35
	.zero		2


	//----- nvinfo : EIATTR_PARAM_CBANK
	.align		4
        /*000c*/ 	.byte	0x04, 0x0a
        /*000e*/ 	.short	(.L_11 - .L_10)
	.align		4
.L_10:
        /*0010*/ 	.word	index@(.nv.constant0.triton_mm)
        /*0014*/ 	.short	0x0160
        /*0016*/ 	.short	0x0020


	//----- nvinfo : EIATTR_CBANK_PARAM_SIZE
	.align		4
.L_11:
        /*0018*/ 	.byte	0x03, 0x19
        /*001a*/ 	.short	0x0020


	//----- nvinfo : EIATTR_KPARAM_INFO
	.align		4
        /*001c*/ 	.byte	0x04, 0x17
        /*001e*/ 	.short	(.L_13 - .L_12)
.L_12:
        /*0020*/ 	.word	0x00000000
        /*0024*/ 	.short	0x0003
        /*0026*/ 	.short	0x0018
        /*0028*/ 	.byte	0x00, 0xf4, 0x21, 0x00


	//----- nvinfo : EIATTR_KPARAM_INFO
	.align		4
.L_13:
        /*002c*/ 	.byte	0x04, 0x17
        /*002e*/ 	.short	(.L_15 - .L_14)
.L_14:
        /*0030*/ 	.word	0x00000000
        /*0034*/ 	.short	0x0002
        /*0036*/ 	.short	0x0010
        /*0038*/ 	.byte	0x00, 0xf4, 0x21, 0x00


	//----- nvinfo : EIATTR_KPARAM_INFO
	.align		4
.L_15:
        /*003c*/ 	.byte	0x04, 0x17
        /*003e*/ 	.short	(.L_17 - .L_16)
.L_16:
        /*0040*/ 	.word	0x00000000
        /*0044*/ 	.short	0x0001
        /*0046*/ 	.short	0x0008
        /*0048*/ 	.byte	0x00, 0xf4, 0x21, 0x00


	//----- nvinfo : EIATTR_KPARAM_INFO
	.align		4
.L_17:
        /*004c*/ 	.byte	0x04, 0x17
        /*004e*/ 	.short	(.L_19 - .L_18)
.L_18:
        /*0050*/ 	.word	0x00000000
        /*0054*/ 	.short	0x0000
        /*0056*/ 	.short	0x0000
        /*0058*/ 	.byte	0x00, 0xf4, 0x21, 0x00


	//----- nvinfo : EIATTR_MAXREG_COUNT
	.align		4
.L_19:
        /*005c*/ 	.byte	0x03, 0x1b
        /*005e*/ 	.short	0x00ff


	//----- nvinfo : EIATTR_EXIT_INSTR_OFFSETS
	.align		4
        /*0060*/ 	.byte	0x04, 0x1c
        /*0062*/ 	.short	(.L_21 - .L_20)


	//   ....[0]....
.L_20:
        /*0064*/ 	.word	0x00001570


	//   ....[1]....
        /*0068*/ 	.word	0x000015c0


	//----- nvinfo : EIATTR_REQNTID
	.align		4
.L_21:
        /*006c*/ 	.byte	0x04, 0x10
        /*006e*/ 	.short	(.L_23 - .L_22)
.L_22:
        /*0070*/ 	.word	0x00000100
        /*0074*/ 	.word	0x00000001
        /*0078*/ 	.word	0x00000001
.L_23:


//--------------------- .nv.callgraph             --------------------------
	.section	.nv.callgraph,"",@"SHT_CUDA_CALLGRAPH"
	.align	4
	.sectionentsize	8
	.align		4
        /*0000*/ 	.word	0x00000000
	.align		4
        /*0004*/ 	.word	0xffffffff
	.align		4
        /*0008*/ 	.word	0x00000000
	.align		4
        /*000c*/ 	.word	0xfffffffe
	.align		4
        /*0010*/ 	.word	0x00000000
	.align		4
        /*0014*/ 	.word	0xfffffffd
	.align		4
        /*0018*/ 	.word	0x00000000
	.align		4
        /*001c*/ 	.word	0xfffffffc


//--------------------- .nv.rel.action            --------------------------
	.section	.nv.rel.action,"",@"SHT_CUDA_RELOCINFO"
	.align	8
	.sectionentsize	8
        /*0000*/ 	.byte	0x73, 0x00, 0x00, 0x00, 0x00, 0x00, 0x00, 0x00, 0x00, 0x00, 0x00, 0x11, 0x25, 0x00, 0x05, 0x36


//--------------------- .nv.constant0.triton_mm   --------------------------
	.section	.nv.constant0.triton_mm,"a",@progbits
	.sectionflags	@""
	.align	4
.nv.constant0.triton_mm:
	.zero		384


//--------------------- .text.triton_mm           --------------------------
	.section	.text.triton_mm,"ax",@progbits
	.sectionflags	@"SHF_BARRIERS=1"
	.sectioninfo	@"SHI_REGISTERS=80"
	.align	128
        .global         triton_mm
        .type           triton_mm,@function
        .size           triton_mm,(.L_x_2 - triton_mm)
        .other          triton_mm,@"STO_CUDA_ENTRY STV_DEFAULT"
triton_mm:
.text.triton_mm:
[----:B------:R-:W-:-:S03]  /*0000*/  IMAD.MOV.U32 R1, RZ, RZ, c[0x0][0x28] ;  /* 0x00000a00ff017624 */ /* 0x000fc600078e00ff */
[----:B------:R-:W1:Y:S01]  /*0010*/  S2R R7, SR_CTAID.X ;  /* 0x0000000000077919 */ /* 0x000e620000002500 */
[----:B------:R-:W-:Y:S01]  /*0020*/  IMAD.MOV.U32 R3, RZ, RZ, -0x8 ;  /* 0xfffffff8ff037424 */ /* 0x000fe200078e00ff */
[----:B------:R-:W-:Y:S01]  /*0030*/  IADD3 R1, R1, -0x8, RZ ;  /* 0xfffffff801017810 */ /* 0x000fe20007ffe0ff */
[----:B------:R-:W-:Y:S01]  /*0040*/  IMAD.MOV.U32 R19, RZ, RZ, 0x2 ;  /* 0x00000002ff137424 */ /* 0x000fe200078e00ff */
[----:B------:R-:W2:Y:S01]  /*0050*/  S2R R13, SR_TID.X ;  /* 0x00000000000d7919 */ /* 0x000ea20000002100 */
[----:B------:R-:W-:Y:S01]  /*0060*/  ULDC.64 UR4, c[0x0][0x118] ;  /* 0x0000460000047ab9 */ /* 0x000fe20000000a00 */
[----:B------:R-:W-:Y:S01]  /*0070*/  IMAD.MOV.U32 R64, RZ, RZ, RZ ;  /* 0x000000ffff407224 */ /* 0x000fe200078e00ff */
[----:B------:R-:W-:Y:S01]  /*0080*/  CS2R R20, SRZ ;  /* 0x0000000000147805 */ /* 0x000fe2000001ff00 */
        /* <DEDUP_REMOVED lines=15> */
[----:B-1----:R-:W-:-:S02]  /*0180*/  SHF.R.S32.HI R0, RZ, 0x1f, R7 ;  /* 0x0000001fff007819 */ /* 0x002fc40000011407 */
[-C--:B------:R-:W-:Y:S02]  /*0190*/  IABS R10, R7.reuse ;  /* 0x00000007000a7213 */ /* 0x080fe40000000000 */
[----:B------:R-:W-:Y:S01]  /*01a0*/  LEA.HI R0, R0, R7, RZ, 0x9 ;  /* 0x0000000700007211 */ /* 0x000fe200078f48ff */
[----:B--2---:R-:W-:Y:S01]  /*01b0*/  IMAD.SHL.U32 R14, R13, 0x8, RZ ;  /* 0x000000080d0e7824 */ /* 0x004fe200078e00ff */
[----:B------:R-:W-:Y:S02]  /*01c0*/  ISETP.GE.AND P2, PT, R7, RZ, PT ;  /* 0x000000ff0700720c */ /* 0x000fe40003f46270 */
[----:B------:R-:W-:Y:S02]  /*01d0*/  SHF.R.S32.HI R4, RZ, 0x9, R0 ;  /* 0x00000009ff047819 */ /* 0x000fe40000011400 */
[----:B------:R-:W-:-:S03]  /*01e0*/  LOP3.LUT R0, R0, 0xfffffe00, RZ, 0xc0, !PT ;  /* 0xfffffe0000007812 */ /* 0x000fc600078ec0ff */
[----:B------:R-:W-:-:S05]  /*01f0*/  IMAD R2, R4, R3, 0x4 ;  /* 0x0000000404027424 */ /* 0x000fca00078e0203 */
[----:B------:R-:W-:-:S04]  /*0200*/  IMNMX R5, R2, 0x8, PT ;  /* 0x0000000802057817 */ /* 0x000fc80003800200 */
[----:B------:R-:W-:-:S04]  /*0210*/  IABS R9, R5 ;  /* 0x0000000500097213 */ /* 0x000fc80000000000 */
[----:B------:R-:W1:Y:S08]  /*0220*/  I2F.RP R6, R9 ;  /* 0x0000000900067306 */ /* 0x000e700000209400 */
[----:B-1----:R-:W1:Y:S02]  /*0230*/  MUFU.RCP R6, R6 ;  /* 0x0000000600067308 */ /* 0x002e640000001000 */
[----:B-1----:R-:W-:-:S06]  /*0240*/  IADD3 R2, R6, 0xffffffe, RZ ;  /* 0x0ffffffe06027810 */ /* 0x002fcc0007ffe0ff */
[----:B------:R1:W2:Y:S02]  /*0250*/  F2I.FTZ.U32.TRUNC.NTZ R3, R2 ;  /* 0x0000000200037305 */ /* 0x0002a4000021f000 */
[----:B-1----:R-:W-:Y:S02]  /*0260*/  IMAD.MOV.U32 R2, RZ, RZ, RZ ;  /* 0x000000ffff027224 */ /* 0x002fe400078e00ff */
[----:B--2---:R-:W-:-:S04]  /*0270*/  IMAD.MOV R8, RZ, RZ, -R3 ;  /* 0x000000ffff087224 */ /* 0x004fc800078e0a03 */
[----:B------:R-:W-:Y:S02]  /*0280*/  IMAD R11, R8, R9, RZ ;  /* 0x00000009080b7224 */ /* 0x000fe400078e02ff */
[----:B------:R-:W-:Y:S01]  /*0290*/  IMAD.MOV.U32 R8, RZ, RZ, R10 ;  /* 0x000000ffff087224 */ /* 0x000fe200078e000a */
[----:B------:R-:W-:Y:S01]  /*02a0*/  IABS R10, R5 ;  /* 0x00000005000a7213 */ /* 0x000fe20000000000 */
[----:B------:R-:W-:-:S04]  /*02b0*/  IMAD.HI.U32 R3, R3, R11, R2 ;  /* 0x0000000b03037227 */ /* 0x000fc800078e0002 */
[----:B------:R-:W-:Y:S01]  /*02c0*/  IMAD.IADD R2, R7, 0x1, -R0 ;  /* 0x0000000107027824 */ /* 0x000fe200078e0a00 */
[----:B------:R-:W-:Y:S01]  /*02d0*/  SHF.R.U32.HI R7, RZ, 0x1, R13 ;  /* 0x00000001ff077819 */ /* 0x000fe2000001160d */
[----:B------:R-:W-:-:S03]  /*02e0*/  IMAD.HI.U32 R0, R3, R8, RZ ;  /* 0x0000000803007227 */ /* 0x000fc600078e00ff */
[----:B------:R-:W-:Y:S01]  /*02f0*/  IABS R6, R2 ;  /* 0x0000000200067213 */ /* 0x000fe20000000000 */
[----:B------:R-:W-:Y:S01]  /*0300*/  IMAD.MOV R11, RZ, RZ, -R10 ;  /* 0x000000ffff0b7224 */ /* 0x000fe200078e0a0a */
[----:B------:R-:W-:Y:S02]  /*0310*/  LOP3.LUT R2, R2, R5, RZ, 0x3c, !PT ;  /* 0x0000000502027212 */ /* 0x000fe400078e3cff */
[----:B------:R-:W-:Y:S01]  /*0320*/  LOP3.LUT R16, R7, 0x8, RZ, 0xc0, !PT ;  /* 0x0000000807107812 */ /* 0x000fe200078ec0ff */
[----:B------:R-:W-:Y:S01]  /*0330*/  IMAD.HI.U32 R3, R3, R6, RZ ;  /* 0x0000000603037227 */ /* 0x000fe200078e00ff */
[----:B------:R-:W-:Y:S02]  /*0340*/  ISETP.GE.AND P4, PT, R2, RZ, PT ;  /* 0x000000ff0200720c */ /* 0x000fe40003f86270 */
[----:B------:R-:W-:Y:S01]  /*0350*/  LOP3.LUT R2, R13, 0x80, RZ, 0xc0, !PT ;  /* 0x000000800d027812 */ /* 0x000fe200078ec0ff */
[-C--:B------:R-:W-:Y:S02]  /*0360*/  IMAD R6, R3, R11.reuse, R6 ;  /* 0x0000000b03067224 */ /* 0x080fe400078e0206 */
[----:B------:R-:W-:Y:S01]  /*0370*/  IMAD R0, R0, R11, R8 ;  /* 0x0000000b00007224 */ /* 0x000fe200078e0208 */
[----:B------:R-:W-:Y:S01]  /*0380*/  SHF.R.U32.HI R8, RZ, 0x2, R2 ;  /* 0x00000002ff087819 */ /* 0x000fe20000011602 */
[----:B------:R-:W-:Y:S01]  /*0390*/  IMAD.SHL.U32 R11, R13, 0x4, RZ ;  /* 0x000000040d0b7824 */ /* 0x000fe200078e00ff */
[----:B------:R-:W-:-:S02]  /*03a0*/  ISETP.GT.U32.AND P3, PT, R9, R6, PT ;  /* 0x000000060900720c */ /* 0x000fc40003f64070 */
[----:B------:R-:W-:Y:S02]  /*03b0*/  ISETP.GT.U32.AND P0, PT, R9, R0, PT ;  /* 0x000000000900720c */ /* 0x000fe40003f04070 */
[C---:B------:R-:W-:Y:S02]  /*03c0*/  LOP3.LUT R74, R11.reuse, 0x18, R13, 0x48, !PT ;  /* 0x000000180b4a7812 */ /* 0x040fe400078e480d */
[----:B------:R-:W-:-:S07]  /*03d0*/  LOP3.LUT R12, R11, 0x8, RZ, 0xc0, !PT ;  /* 0x000000080b0c7812 */ /* 0x000fce00078ec0ff */
[--C-:B------:R-:W-:Y:S01]  /*03e0*/  @!P3 IMAD.IADD R6, R6, 0x1, -R9.reuse ;  /* 0x000000010606b824 */ /* 0x100fe200078e0a09 */
[----:B------:R-:W-:Y:S01]  /*03f0*/  @!P3 IADD3 R3, R3, 0x1, RZ ;  /* 0x000000010303b810 */ /* 0x000fe20007ffe0ff */
[----:B------:R-:W-:-:S03]  /*0400*/  @!P0 IMAD.IADD R0, R0, 0x1, -R9 ;  /* 0x0000000100008824 */ /* 0x000fc600078e0a09 */
[----:B------:R-:W-:Y:S02]  /*0410*/  ISETP.GE.U32.AND P0, PT, R6, R9, PT ;  /* 0x000000090600720c */ /* 0x000fe40003f06070 */
[----:B------:R-:W-:Y:S02]  /*0420*/  ISETP.GT.U32.AND P1, PT, R9, R0, PT ;  /* 0x000000000900720c */ /* 0x000fe40003f24070 */
[----:B------:R-:W-:-:S04]  /*0430*/  SHF.R.U32.HI R6, RZ, 0x2, R13 ;  /* 0x00000002ff067819 */ /* 0x000fc8000001160d */
[C---:B------:R-:W-:Y:S02]  /*0440*/  LOP3.LUT R7, R6.reuse, 0x10, RZ, 0xc0, !PT ;  /* 0x0000001006077812 */ /* 0x040fe400078ec0ff */
[----:B------:R-:W-:Y:S02]  /*0450*/  LOP3.LUT R6, R6, 0x8, RZ, 0xc0, !PT ;  /* 0x0000000806067812 */ /* 0x000fe400078ec0ff */
[----:B------:R-:W-:Y:S02]  /*0460*/  LOP3.LUT R7, R7, 0xf, R13, 0xf8, !PT ;  /* 0x0000000f07077812 */ /* 0x000fe400078ef80d */
[----:B------:R-:W-:Y:S01]  /*0470*/  @P0 IADD3 R3, R3, 0x1, RZ ;  /* 0x0000000103030810 */ /* 0x000fe20007ffe0ff */
[----:B------:R-:W-:Y:S01]  /*0480*/  @!P1 IMAD.IADD R0, R0, 0x1, -R9 ;  /* 0x0000000100009824 */ /* 0x000fe200078e0a09 */
[----:B------:R-:W-:Y:S02]  /*0490*/  ISETP.NE.AND P0, PT, R5, RZ, PT ;  /* 0x000000ff0500720c */ /* 0x000fe40003f05270 */
[----:B------:R-:W-:Y:S01]  /*04a0*/  LOP3.LUT R5, RZ, R5, RZ, 0x33, !PT ;  /* 0x00000005ff057212 */ /* 0x000fe200078e33ff */
[----:B------:R-:W-:Y:S01]  /*04b0*/  IMAD.MOV.U32 R2, RZ, RZ, R3 ;  /* 0x000000ffff027224 */ /* 0x000fe200078e0003 */
[----:B------:R-:W-:Y:S01]  /*04c0*/  SHF.R.U32.HI R9, RZ, 0x2, R13 ;  /* 0x00000002ff097819 */ /* 0x000fe2000001160d */
[----:B------:R-:W-:-:S02]  /*04d0*/  @!P2 IMAD.MOV R0, RZ, RZ, -R0 ;  /* 0x000000ffff00a224 */ /* 0x000fc400078e0a00 */
[----:B------:R-:W-:Y:S01]  /*04e0*/  @!P4 IMAD.MOV R2, RZ, RZ, -R2 ;  /* 0x000000ffff02c224 */ /* 0x000fe200078e0a02 */
[----:B------:R-:W-:Y:S02]  /*04f0*/  SGXT.U32 R9, R9, 0x5 ;  /* 0x000000050909781a */ /* 0x000fe40000000000 */
[C---:B------:R-:W-:Y:S02]  /*0500*/  SEL R3, R5.reuse, R0, !P0 ;  /* 0x0000000005037207 */ /* 0x040fe40004000000 */
[----:B------:R-:W-:Y:S02]  /*0510*/  SEL R2, R5, R2, !P0 ;  /* 0x0000000205027207 */ /* 0x000fe40004000000 */
[-C--:B------:R-:W-:Y:S01]  /*0520*/  LOP3.LUT R10, R9, R8.reuse, RZ, 0xfc, !PT ;  /* 0x00000008090a7212 */ /* 0x080fe200078efcff */
[----:B------:R-:W-:Y:S01]  /*0530*/  IMAD R3, R4, 0x8, R3 ;  /* 0x0000000804037824 */ /* 0x000fe200078e0203 */
[----:B------:R-:W-:Y:S01]  /*0540*/  LOP3.LUT R8, R7, R8, RZ, 0xfc, !PT ;  /* 0x0000000807087212 */ /* 0x000fe200078efcff */
[----:B------:R-:W-:Y:S01]  /*0550*/  IMAD.SHL.U32 R15, R2, 0x40, RZ ;  /* 0x00000040020f7824 */ /* 0x000fe200078e00ff */
[----:B------:R-:W-:Y:S01]  /*0560*/  LOP3.LUT R5, R14, 0x18, R13, 0x48, !PT ;  /* 0x000000180e057812 */ /* 0x000fe200078e480d */
[----:B------:R-:W-:Y:S01]  /*0570*/  IMAD.SHL.U32 R77, R3, 0x80, RZ ;  /* 0x00000080034d7824 */ /* 0x000fe200078e00ff */
[----:B------:R-:W-:-:S02]  /*0580*/  SHF.R.S32.HI R0, RZ, 0x18, R3 ;  /* 0x00000018ff007819 */ /* 0x000fc40000011403 */
[-C--:B------:R-:W-:Y:S01]  /*0590*/  LOP3.LUT R7, R15, R10.reuse, RZ, 0xfc, !PT ;  /* 0x0000000a0f077212 */ /* 0x080fe200078efcff */
[----:B------:R-:W-:Y:S01]  /*05a0*/  IMAD R71, R10, 0x20, R5 ;  /* 0x000000200a477824 */ /* 0x000fe200078e0205 */
[----:B------:R-:W-:Y:S01]  /*05b0*/  SGXT R3, R0, 0x1 ;  /* 0x000000010003781a */ /* 0x000fe20000000200 */
[----:B------:R1:W-:Y:S01]  /*05c0*/  STL [R1], R15 ;  /* 0x0000000f01007387 */ /* 0x0003e20000100800 */
[----:B------:R-:W-:Y:S01]  /*05d0*/  PRMT R4, R7, 0x9910, RZ ;  /* 0x0000991007047816 */ /* 0x000fe200000000ff */
[----:B------:R-:W-:Y:S01]  /*05e0*/  IMAD.SHL.U32 R71, R71, 0x2, RZ ;  /* 0x0000000247477824 */ /* 0x000fe200078e00ff */
[C---:B------:R-:W-:Y:S02]  /*05f0*/  LOP3.LUT R0, R77.reuse, R10, RZ, 0xfc, !PT ;  /* 0x0000000a4d007212 */ /* 0x040fe400078efcff */
[----:B------:R-:W-:Y:S02]  /*0600*/  LOP3.LUT R10, R77, 0x40, R10, 0xfe, !PT ;  /* 0x000000404d0a7812 */ /* 0x000fe400078efe0a */
[----:B------:R-:W-:Y:S01]  /*0610*/  LOP3.LUT R5, R6, 0x7, R13, 0xf8, !PT ;  /* 0x0000000706057812 */ /* 0x000fe200078ef80d */
[----:B------:R-:W-:Y:S01]  /*0620*/  IMAD.MOV.U32 R6, RZ, RZ, R4 ;  /* 0x000000ffff067224 */ /* 0x000fe200078e0004 */
[----:B------:R-:W-:-:S02]  /*0630*/  LEA.HI R2, R3, R0, RZ, 0x9 ;  /* 0x0000000003027211 */ /* 0x000fc400078f48ff */
[----:B------:R-:W-:Y:S01]  /*0640*/  LEA.HI R4, R3, R10, RZ, 0x9 ;  /* 0x0000000a03047211 */ /* 0x000fe200078f48ff */
[----:B------:R-:W-:Y:S01]  /*0650*/  IMAD R74, R5, 0x20, R74 ;  /* 0x00000020054a7824 */ /* 0x000fe200078e024a */
[----:B------:R-:W-:Y:S02]  /*0660*/  LOP3.LUT R3, R2, 0xffe00, RZ, 0xc0, !PT ;  /* 0x000ffe0002037812 */ /* 0x000fe400078ec0ff */
[----:B------:R-:W-:Y:S02]  /*0670*/  SHF.R.S32.HI R2, RZ, 0xf, R6 ;  /* 0x0000000fff027819 */ /* 0x000fe40000011406 */
[----:B------:R-:W-:Y:S01]  /*0680*/  LOP3.LUT R5, R4, 0xffe00, RZ, 0xc0, !PT ;  /* 0x000ffe0004057812 */ /* 0x000fe200078ec0ff */
[----:B------:R-:W-:Y:S01]  /*0690*/  IMAD.IADD R0, R0, 0x1, -R3 ;  /* 0x0000000100007824 */ /* 0x000fe200078e0a03 */
[----:B------:R-:W-:Y:S01]  /*06a0*/  LOP3.LUT R2, R2, 0xffff, RZ, 0xc0, !PT ;  /* 0x0000ffff02027812 */ /* 0x000fe200078ec0ff */
[----:B------:R-:W-:Y:S01]  /*06b0*/  IMAD.SHL.U32 R3, R8, 0x20, RZ ;  /* 0x0000002008037824 */ /* 0x000fe200078e00ff */
[----:B------:R-:W-:Y:S01]  /*06c0*/  LOP3.LUT R9, R16, 0x10, R11, 0xf8, !PT ;  /* 0x0000001010097812 */ /* 0x000fe200078ef80b */
[----:B------:R-:W-:Y:S01]  /*06d0*/  IMAD.IADD R5, R10, 0x1, -R5 ;  /* 0x000000010a057824 */ /* 0x000fe200078e0a05 */
[----:B------:R-:W-:-:S02]  /*06e0*/  LEA.HI R2, R2, R7, RZ, 0x1c ;  /* 0x0000000702027211 */ /* 0x000fc400078fe0ff */
[----:B------:R-:W-:Y:S01]  /*06f0*/  LOP3.LUT R16, R16, 0x18, R11, 0x78, !PT ;  /* 0x0000001810107812 */ /* 0x000fe200078e780b */
[----:B------:R-:W-:Y:S01]  /*0700*/  IMAD.SHL.U32 R11, R0, 0x1000, RZ ;  /* 0x00001000000b7824 */ /* 0x000fe200078e00ff */
[----:B------:R-:W-:Y:S02]  /*0710*/  LOP3.LUT R4, R2, 0xf000, RZ, 0xc0, !PT ;  /* 0x0000f00002047812 */ /* 0x000fe400078ec0ff */
[----:B------:R-:W-:Y:S01]  /*0720*/  LOP3.LUT R6, R13, 0x3, RZ, 0xc0, !PT ;  /* 0x000000030d067812 */ /* 0x000fe200078ec0ff */
[----:B------:R-:W-:Y:S01]  /*0730*/  IMAD.SHL.U32 R13, R5, 0x1000, RZ ;  /* 0x00001000050d7824 */ /* 0x000fe200078e00ff */
[----:B------:R-:W-:Y:S01]  /*0740*/  LOP3.LUT R12, R9, 0x10, R12, 0x1e, !PT ;  /* 0x00000010090c7812 */ /* 0x000fe200078e1e0c */
[----:B------:R-:W-:Y:S01]  /*0750*/  IMAD.MOV R0, RZ, RZ, -R4 ;  /* 0x000000ffff007224 */ /* 0x000fe200078e0a04 */
[C---:B------:R-:W-:Y:S01]  /*0760*/  LOP3.LUT R76, R3.reuse, R16, RZ, 0xfc, !PT ;  /* 0x00000010034c7212 */ /* 0x040fe200078efcff */
[----:B------:R-:W-:Y:S01]  /*0770*/  IMAD.IADD R73, R16, 0x1, R3 ;  /* 0x0000000110497824 */ /* 0x000fe200078e0203 */
[----:B------:R-:W-:Y:S01]  /*0780*/  LOP3.LUT R75, R12, R3, RZ, 0xfc, !PT ;  /* 0x000000030c4b7212 */ /* 0x000fe200078efcff */
[----:B------:R-:W-:Y:S01]  /*0790*/  IMAD.IADD R72, R3, 0x1, R12 ;  /* 0x0000000103487824 */ /* 0x000fe200078e020c */
[----:B------:R-:W-:Y:S01]  /*07a0*/  PRMT R0, R0, 0x7710, RZ ;  /* 0x0000771000007816 */ /* 0x000fe200000000ff */
[----:B------:R-:W-:Y:S01]  /*07b0*/  IMAD.WIDE.U32 R2, R6, 0x10, RZ ;  /* 0x0000001006027825 */ /* 0x000fe200078e00ff */
[----:B------:R-:W-:-:S03]  /*07c0*/  LOP3.LUT R16, R11, 0x18, R14, 0xf8, !PT ;  /* 0x000000180b107812 */ /* 0x000fc600078ef80e */
[----:B------:R-:W-:Y:S01]  /*07d0*/  IMAD.IADD R0, R7, 0x1, R0 ;  /* 0x0000000107007824 */ /* 0x000fe200078e0200 */
[----:B------:R-:W-:Y:S01]  /*07e0*/  LEA R10, P0, R16, c[0x0][0x160], 0x1 ;  /* 0x00005800100a7a11 */ /* 0x000fe200078008ff */
[----:B------:R-:W-:-:S03]  /*07f0*/  IMAD.WIDE R4, R13, 0x2, RZ ;  /* 0x000000020d047825 */ /* 0x000fc600078e02ff */
[----:B-1----:R-:W-:Y:S01]  /*0800*/  PRMT R15, R0, 0x9910, RZ ;  /* 0x00009910000f7816 */ /* 0x002fe200000000ff */
[----:B------:R-:W-:Y:S01]  /*0810*/  IMAD.WIDE R8, R11, 0x2, RZ ;  /* 0x000000020b087825 */ /* 0x000fe200078e02ff */
[----:B------:R-:W-:Y:S02]  /*0820*/  LOP3.LUT R0, R13, 0x18, R14, 0xf8, !PT ;  /* 0x000000180d007812 */ /* 0x000fe400078ef80e */
[----:B------:R-:W-:Y:S01]  /*0830*/  SHF.R.S32.HI R13, RZ, 0x1f, R13 ;  /* 0x0000001fff0d7819 */ /* 0x000fe2000001140d */
[----:B------:R-:W-:Y:S01]  /*0840*/  IMAD.SHL.U32 R15, R15, 0x1000, RZ ;  /* 0x000010000f0f7824 */ /* 0x000fe200078e00ff */
[----:B------:R-:W-:Y:S01]  /*0850*/  LEA R12, P1, R0, c[0x0][0x160], 0x1 ;  /* 0x00005800000c7a11 */ /* 0x000fe200078208ff */
[----:B------:R-:W-:Y:S01]  /*0860*/  IMAD.WIDE R6, R16, R19, c[0x0][0x160] ;  /* 0x0000580010067625 */ /* 0x000fe200078e0213 */
[----:B------:R-:W-:Y:S02]  /*0870*/  LOP3.LUT R67, R3, R5, RZ, 0xfc, !PT ;  /* 0x0000000503437212 */ /* 0x000fe400078efcff */
[----:B------:R-:W-:-:S02]  /*0880*/  LOP3.LUT R5, R2, R8, RZ, 0xfc, !PT ;  /* 0x0000000802057212 */ /* 0x000fc400078efcff */
[----:B------:R-:W-:Y:S01]  /*0890*/  LOP3.LUT R69, R3, R9, RZ, 0xfc, !PT ;  /* 0x0000000903457212 */ /* 0x000fe200078efcff */
[C---:B------:R-:W-:Y:S01]  /*08a0*/  IMAD.WIDE R8, R0.reuse, R19, c[0x0][0x160] ;  /* 0x0000580000087625 */ /* 0x040fe200078e0213 */
[----:B------:R-:W-:Y:S01]  /*08b0*/  LEA.HI.X R13, R0, c[0x0][0x164], R13, 0x1, P1 ;  /* 0x00005900000d7a11 */ /* 0x000fe200008f0c0d */
[----:B------:R1:W-:Y:S01]  /*08c0*/  LDGSTS.E.BYPASS.128 [R71], [R6.64] ;  /* 0x0000000006477fae */ /* 0x0003e2000b901c44 */
[C---:B------:R-:W-:Y:S02]  /*08d0*/  LOP3.LUT R0, R15.reuse, 0x18, R14, 0xf8, !PT ;  /* 0x000000180f007812 */ /* 0x040fe400078ef80e */
[----:B------:R-:W-:Y:S01]  /*08e0*/  SHF.R.S32.HI R11, RZ, 0x1f, R11 ;  /* 0x0000001fff0b7819 */ /* 0x000fe2000001140b */
[----:B------:R2:W-:Y:S01]  /*08f0*/  LDGSTS.E.BYPASS.128 [R71+0x1000], [R8.64] ;  /* 0x0100000008477fae */ /* 0x0005e2000b901c44 */
[----:B------:R-:W-:Y:S02]  /*0900*/  LOP3.LUT R4, R2, R4, RZ, 0xfc, !PT ;  /* 0x0000000402047212 */ /* 0x000fe400078efcff */
[----:B------:R-:W-:Y:S01]  /*0910*/  LEA.HI.X R11, R16, c[0x0][0x164], R11, 0x1, P0 ;  /* 0x00005900100b7a11 */ /* 0x000fe200000f0c0b */
[----:B------:R-:W0:Y:S01]  /*0920*/  LDGDEPBAR ;  /* 0x00000000000079af */ /* 0x000e220000000000 */
[----:B------:R-:W-:Y:S01]  /*0930*/  IMAD.WIDE R16, R15, 0x2, RZ ;  /* 0x000000020f107825 */ /* 0x000fe200078e02ff */
[----:B------:R-:W-:-:S02]  /*0940*/  SHF.R.S32.HI R15, RZ, 0x1f, R15 ;  /* 0x0000001fff0f7819 */ /* 0x000fc4000001140f */
[C---:B------:R-:W-:Y:S01]  /*0950*/  LEA R14, P0, R0.reuse, c[0x0][0x168], 0x1 ;  /* 0x00005a00000e7a11 */ /* 0x040fe200078008ff */
[----:B-1----:R-:W-:Y:S01]  /*0960*/  IMAD.WIDE R6, R0, R19, c[0x0][0x168] ;  /* 0x00005a0000067625 */ /* 0x002fe200078e0213 */
[----:B------:R-:W-:Y:S02]  /*0970*/  LOP3.LUT R66, R2, R16, RZ, 0xfc, !PT ;  /* 0x0000001002427212 */ /* 0x000fe400078efcff */
[----:B------:R-:W-:Y:S01]  /*0980*/  LEA.HI.X R15, R0, c[0x0][0x16c], R15, 0x1, P0 ;  /* 0x00005b00000f7a11 */ /* 0x000fe200000f0c0f */
[----:B------:R-:W-:Y:S01]  /*0990*/  IMAD.MOV.U32 R2, RZ, RZ, 0x2 ;  /* 0x00000002ff027424 */ /* 0x000fe200078e00ff */
[----:B------:R2:W-:Y:S01]  /*09a0*/  LDGSTS.E.BYPASS.128 [R71+0x6000], [R6.64] ;  /* 0x0600000006477fae */ /* 0x0005e2000b901c44 */
[----:B------:R-:W-:Y:S01]  /*09b0*/  IADD3 R4, P2, R4, c[0x0][0x160], RZ ;  /* 0x0000580004047a10 */ /* 0x000fe20007f5e0ff */
[----:B------:R-:W-:Y:S01]  /*09c0*/  IMAD.MOV.U32 R0, RZ, RZ, -0x1 ;  /* 0xffffffffff007424 */ /* 0x000fe200078e00ff */
[----:B------:R-:W-:Y:S01]  /*09d0*/  IADD3 R5, P4, R5, c[0x0][0x160], RZ ;  /* 0x0000580005057a10 */ /* 0x000fe20007f9e0ff */
[----:B------:R-:W0:Y:S04]  /*09e0*/  LDGDEPBAR ;  /* 0x00000000000079af */ /* 0x000e280000000000 */
[----:B------:R-:W-:Y:S01]  /*09f0*/  BAR.SYNC.DEFER_BLOCKING 0x0 ;  /* 0x0000000000007b1d */ /* 0x000fe20000010000 */
[----:B------:R-:W-:-:S02]  /*0a00*/  IADD3 R66, P0, R66, c[0x0][0x168], RZ ;  /* 0x00005a0042427a10 */ /* 0x000fc40007f1e0ff */
[----:B------:R-:W-:Y:S01]  /*0a10*/  LOP3.LUT R16, R3, R17, RZ, 0xfc, !PT ;  /* 0x0000001103107212 */ /* 0x000fe200078efcff */
[----:B------:R-:W-:Y:S01]  /*0a20*/  IMAD.MOV.U32 R3, RZ, RZ, RZ ;  /* 0x000000ffff037224 */ /* 0x000fe200078e00ff */
[----:B------:R-:W-:Y:S02]  /*0a30*/  IADD3 R68, P3, R4, 0xc0, RZ ;  /* 0x000000c004447810 */ /* 0x000fe40007f7e0ff */
[----:B------:R-:W-:Y:S02]  /*0a40*/  IADD3 R70, P5, R5, 0xc0, RZ ;  /* 0x000000c005467810 */ /* 0x000fe40007fbe0ff */
[----:B------:R-:W-:Y:S02]  /*0a50*/  IADD3 R66, P1, R66, 0xc0, RZ ;  /* 0x000000c042427810 */ /* 0x000fe40007f3e0ff */
[----:B------:R-:W-:Y:S02]  /*0a60*/  IADD3.X R67, RZ, c[0x0][0x164], R67, P3, P2 ;  /* 0x00005900ff437a10 */ /* 0x000fe40001fe4443 */
[----:B------:R-:W-:-:S02]  /*0a70*/  IADD3.X R69, RZ, c[0x0][0x164], R69, P5, P4 ;  /* 0x00005900ff457a10 */ /* 0x000fc40002fe8445 */
[----:B------:R-:W-:Y:S01]  /*0a80*/  IADD3.X R65, RZ, c[0x0][0x16c], R16, P1, P0 ;  /* 0x00005b00ff417a10 */ /* 0x000fe20000fe0410 */
[----:B------:R-:W-:Y:S01]  /*0a90*/  @!PT LDS RZ, [RZ] ;  /* 0x00000000fffff984 */ /* 0x000fe20000000800 */
[----:B------:R-:W-:Y:S01]  /*0aa0*/  @!PT LDS RZ, [RZ] ;  /* 0x00000000fffff984 */ /* 0x000fe20000000800 */
[----:B------:R-:W-:Y:S01]  /*0ab0*/  @!PT LDS RZ, [RZ] ;  /* 0x00000000fffff984 */ /* 0x000fe20000000800 */
[----:B------:R2:W-:Y:S04]  /*0ac0*/  LDGSTS.E.BYPASS.128 [R71+0x2000], [R10.64+0x40] ;  /* 0x020000400a477fae */ /* 0x0005e8000b901c44 */
[----:B------:R2:W-:Y:S04]  /*0ad0*/  LDGSTS.E.BYPASS.128 [R71+0x3000], [R12.64+0x40] ;  /* 0x030000400c477fae */ /* 0x0005e8000b901c44 */
[----:B------:R-:W0:Y:S04]  /*0ae0*/  LDGDEPBAR ;  /* 0x00000000000079af */ /* 0x000e280000000000 */
[----:B------:R2:W-:Y:S04]  /*0af0*/  LDGSTS.E.BYPASS.128 [R71+0x7000], [R14.64+0x40] ;  /* 0x070000400e477fae */ /* 0x0005e8000b901c44 */
[----:B------:R-:W0:Y:S04]  /*0b00*/  LDGDEPBAR ;  /* 0x00000000000079af */ /* 0x000e280000000000 */
[----:B------:R-:W-:Y:S06]  /*0b10*/  BAR.SYNC.DEFER_BLOCKING 0x0 ;  /* 0x0000000000007b1d */ /* 0x000fec0000010000 */
[----:B------:R-:W-:Y:S01]  /*0b20*/  @!PT LDS RZ, [RZ] ;  /* 0x00000000fffff984 */ /* 0x000fe20000000800 */
[----:B------:R-:W-:Y:S01]  /*0b30*/  @!PT LDS RZ, [RZ] ;  /* 0x00000000fffff984 */ /* 0x000fe20000000800 */
[----:B------:R-:W-:Y:S01]  /*0b40*/  @!PT LDS RZ, [RZ] ;  /* 0x00000000fffff984 */ /* 0x000fe20000000800 */
[----:B------:R2:W-:Y:S04]  /*0b50*/  LDGSTS.E.BYPASS.128 [R71+0x4000], [R10.64+0x80] ;  /* 0x040000800a477fae */ /* 0x0005e8000b901c44 */
[----:B------:R2:W-:Y:S04]  /*0b60*/  LDGSTS.E.BYPASS.128 [R71+0x5000], [R12.64+0x80] ;  /* 0x050000800c477fae */ /* 0x0005e8000b901c44 */
[----:B------:R-:W0:Y:S04]  /*0b70*/  LDGDEPBAR ;  /* 0x00000000000079af */ /* 0x000e280000000000 */
[----:B------:R2:W-:Y:S04]  /*0b80*/  LDGSTS.E.BYPASS.128 [R71+0x8000], [R14.64+0x80] ;  /* 0x080000800e477fae */ /* 0x0005e8000b901c44 */
[----:B------:R-:W0:Y:S02]  /*0b90*/  LDGDEPBAR ;  /* 0x00000000000079af */ /* 0x000e240000000000 */
.L_x_0:
[----:B------:R-:W-:-:S04]  /*0ba0*/  DEPBAR.LE SB0, 0x4 ;  /* 0x000081000000791a */ /* 0x000fc80000000000 */
[----:B------:R-:W-:Y:S02]  /*0bb0*/  IADD3 R0, R0, 0x1, RZ ;  /* 0x0000000100007810 */ /* 0x000fe40007ffe0ff */
[----:B------:R-:W-:Y:S01]  /*0bc0*/  IADD3 R2, R2, 0x1, RZ ;  /* 0x0000000102027810 */ /* 0x000fe20007ffe0ff */
[----:B------:R-:W-:Y:S01]  /*0bd0*/  BAR.SYNC.DEFER_BLOCKING 0x0 ;  /* 0x0000000000007b1d */ /* 0x000fe20000010000 */
[----:B------:R-:W-:Y:S02]  /*0be0*/  ISETP.GE.AND P0, PT, R0, 0x3, PT ;  /* 0x000000030000780c */ /* 0x000fe40003f06270 */
[----:B------:R-:W-:Y:S02]  /*0bf0*/  ISETP.GE.AND P1, PT, R2, 0x3, PT ;  /* 0x000000030200780c */ /* 0x000fe40003f26270 */
[----:B------:R-:W-:Y:S02]  /*0c00*/  SEL R0, R0, RZ, !P0 ;  /* 0x000000ff00007207 */ /* 0x000fe40004000000 */
[----:B------:R-:W-:-:S02]  /*0c10*/  ISETP.GE.U32.AND P0, PT, R3, 0x7d, PT ;  /* 0x0000007d0300780c */ /* 0x000fc40003f06070 */
[----:B------:R-:W-:Y:S01]  /*0c20*/  SEL R2, R2, RZ, !P1 ;  /* 0x000000ff02027207 */ /* 0x000fe20004800000 */
[----:B------:R-:W-:Y:S01]  /*0c30*/  IMAD R4, R0, 0x800, R74 ;  /* 0x0000080000047824 */ /* 0x000fe200078e024a */
[----:B------:R-:W-:Y:S01]  /*0c40*/  ISETP.GE.U32.AND.EX P0, PT, R64, RZ, PT, P0 ;  /* 0x000000ff4000720c */ /* 0x000fe20003f06100 */
[----:B------:R-:W-:Y:S02]  /*0c50*/  IMAD.SHL.U32 R60, R0, 0x2000, RZ ;  /* 0x00002000003c7824 */ /* 0x000fe400078e00ff */
[----:B------:R-:W-:Y:S02]  /*0c60*/  IMAD.SHL.U32 R4, R4, 0x2, RZ ;  /* 0x0000000204047824 */ /* 0x000fe400078e00ff */
[--C-:B------:R-:W-:Y:S02]  /*0c70*/  IMAD R32, R76, 0x2, R60.reuse ;  /* 0x000000024c207824 */ /* 0x100fe400078e023c */
[--C-:B------:R-:W-:Y:S02]  /*0c80*/  IMAD R56, R73, 0x2, R60.reuse ;  /* 0x0000000249387824 */ /* 0x100fe400078e023c */
[--C-:B------:R-:W-:Y:S01]  /*0c90*/  IMAD R61, R75, 0x2, R60.reuse ;  /* 0x000000024b3d7824 */ /* 0x100fe200078e023c */
[----:B------:R-:W-:Y:S04]  /*0ca0*/  LDSM.16.M88.4 R16, [R4+0x6000] ;  /* 0x006000000410783b */ /* 0x000fe80000000200 */
[----:B--2---:R-:W-:Y:S04]  /*0cb0*/  LDSM.16.M88.4 R12, [R4+0x6400] ;  /* 0x00640000040c783b */ /* 0x004fe80000000200 */
[----:B------:R-:W-:Y:S04]  /*0cc0*/  LDSM.16.M88.4 R8, [R4+0x6800] ;  /* 0x006800000408783b */ /* 0x000fe80000000200 */
[----:B------:R-:W1:Y:S04]  /*0cd0*/  LDSM.16.M88.4 R32, [R32] ;  /* 0x000000002020783b */ /* 0x000e680000000200 */
[----:B------:R-:W2:Y:S04]  /*0ce0*/  LDSM.16.M88.4 R4, [R4+0x6c00] ;  /* 0x006c00000404783b */ /* 0x000ea80000000200 */
[----:B------:R-:W3:Y:S01]  /*0cf0*/  LDSM.16.M88.4 R56, [R56+0x1000] ;  /* 0x001000003838783b */ /* 0x000ee20000000200 */
[C---:B-1----:R-:W-:Y:S08]  /*0d00*/  HMMA.16816.F32.BF16 R20, R32.reuse, R16, R20 ;  /* 0x000000102014723c */ /* 0x042ff00000041814 */
[C---:B------:R-:W-:Y:S08]  /*0d10*/  HMMA.16816.F32.BF16 R44, R32.reuse, R12, R44 ;  /* 0x0000000c202c723c */ /* 0x040ff0000004182c */
[C---:B------:R-:W-:Y:S08]  /*0d20*/  HMMA.16816.F32.BF16 R40, R32.reuse, R8, R40 ;  /* 0x000000082028723c */ /* 0x040ff00000041828 */
[-C--:B--2---:R-:W-:Y:S07]  /*0d30*/  HMMA.16816.F32.BF16 R36, R32, R4.reuse, R36 ;  /* 0x000000042024723c */ /* 0x084fee0000041824 */
[----:B------:R-:W-:Y:S01]  /*0d40*/  IMAD R32, R72, 0x2, R60 ;  /* 0x0000000248207824 */ /* 0x000fe200078e023c */
[C---:B---3--:R-:W-:Y:S01]  /*0d50*/  HMMA.16816.F32.BF16 R52, R56.reuse, R4, R52 ;  /* 0x000000043834723c */ /* 0x048fe20000041834 */
[----:B------:R-:W1:Y:S04]  /*0d60*/  LDSM.16.M88.4 R60, [R61] ;  /* 0x000000003d3c783b */ /* 0x000e680000000200 */
[----:B------:R-:W2:Y:S02]  /*0d70*/  LDSM.16.M88.4 R32, [R32+0x1000] ;  /* 0x001000002020783b */ /* 0x000ea40000000200 */
[----:B------:R-:W-:Y:S01]  /*0d80*/  IMAD.MOV.U32 R4, RZ, RZ, R70 ;  /* 0x000000ffff047224 */ /* 0x000fe200078e0046 */
[----:B------:R-:W-:Y:S01]  /*0d90*/  HMMA.16816.F32.BF16 R48, R56, R8, R48 ;  /* 0x000000083830723c */ /* 0x000fe20000041830 */
[----:B------:R-:W-:Y:S01]  /*0da0*/  IMAD.MOV.U32 R5, RZ, RZ, R69 ;  /* 0x000000ffff057224 */ /* 0x000fe200078e0045 */
[----:B------:R-:W-:-:S05]  /*0db0*/  IADD3 R70, P3, R70, 0x40, RZ ;  /* 0x0000004046467810 */ /* 0x000fca0007f7e0ff */
[----:B------:R-:W-:Y:S01]  /*0dc0*/  IMAD R9, R2, 0x2000, R71 ;  /* 0x0000200002097824 */ /* 0x000fe200078e0247 */
[----:B------:R-:W-:Y:S01]  /*0dd0*/  BAR.SYNC.DEFER_BLOCKING 0x0 ;  /* 0x0000000000007b1d */ /* 0x000fe20000010000 */
[----:B------:R-:W-:Y:S01]  /*0de0*/  HMMA.16816.F32.BF16 R24, R56, R16, R24 ;  /* 0x000000103818723c */ /* 0x000fe20000041818 */
[----:B------:R-:W-:-:S07]  /*0df0*/  IMAD.X R69, RZ, RZ, R69, P3 ;  /* 0x000000ffff457224 */ /* 0x000fce00018e0645 */
[----:B------:R-:W-:Y:S01]  /*0e00*/  HMMA.16816.F32.BF16 R28, R56, R12, R28 ;  /* 0x0000000c381c723c */ /* 0x000fe2000004181c */
[----:B------:R-:W-:Y:S01]  /*0e10*/  @!PT LDS RZ, [RZ] ;  /* 0x00000000fffff984 */ /* 0x000fe20000000800 */
[----:B------:R-:W-:Y:S01]  /*0e20*/  @!PT LDS RZ, [RZ] ;  /* 0x00000000fffff984 */ /* 0x000fe20000000800 */
[----:B------:R-:W-:Y:S01]  /*0e30*/  @!PT LDS RZ, [RZ] ;  /* 0x00000000fffff984 */ /* 0x000fe20000000800 */
[----:B------:R3:W-:Y:S07]  /*0e40*/  LDGSTS.E.BYPASS.128 [R9], [R4.64], !P0 ;  /* 0x0000000004097fae */ /* 0x0007ee000c101c44 */
[-C--:B-1----:R-:W-:Y:S08]  /*0e50*/  HMMA.16816.F32.BF16 R36, R60, R6.reuse, R36 ;  /* 0x000000063c24723c */ /* 0x082ff00000041824 */
[----:B--2---:R-:W-:Y:S01]  /*0e60*/  HMMA.16816.F32.BF16 R52, R32, R6, R52 ;  /* 0x000000062034723c */ /* 0x004fe20000041834 */
[----:B---3--:R-:W-:Y:S01]  /*0e70*/  IMAD.MOV.U32 R4, RZ, RZ, R68 ;  /* 0x000000ffff047224 */ /* 0x008fe200078e0044 */
[----:B------:R-:W-:Y:S01]  /*0e80*/  IADD3 R68, P2, R68, 0x40, RZ ;  /* 0x0000004044447810 */ /* 0x000fe20007f5e0ff */
[----:B------:R-:W-:-:S04]  /*0e90*/  IMAD.MOV.U32 R5, RZ, RZ, R67 ;  /* 0x000000ffff057224 */ /* 0x000fc800078e0043 */
[----:B------:R-:W-:Y:S01]  /*0ea0*/  IMAD R7, R2, 0x1000, R71 ;  /* 0x0000100002077824 */ /* 0x000fe200078e0247 */
[C---:B------:R-:W-:Y:S01]  /*0eb0*/  HMMA.16816.F32.BF16 R20, R60.reuse, R18, R20 ;  /* 0x000000123c14723c */ /* 0x040fe20000041814 */
[----:B------:R-:W-:Y:S01]  /*0ec0*/  IMAD.X R67, RZ, RZ, R67, P2 ;  /* 0x000000ffff437224 */ /* 0x000fe200010e0643 */
[----:B------:R1:W-:Y:S04]  /*0ed0*/  LDGSTS.E.BYPASS.128 [R9+0x1000], [R4.64], !P0 ;  /* 0x0100000004097fae */ /* 0x0003e8000c101c44 */
[----:B------:R-:W0:Y:S02]  /*0ee0*/  LDGDEPBAR ;  /* 0x00000000000079af */ /* 0x000e240000000000 */
[----:B------:R-:W-:Y:S01]  /*0ef0*/  HMMA.16816.F32.BF16 R44, R60, R14, R44 ;  /* 0x0000000e3c2c723c */ /* 0x000fe2000004182c */
[----:B-1----:R-:W-:Y:S01]  /*0f00*/  IMAD.MOV.U32 R4, RZ, RZ, R66 ;  /* 0x000000ffff047224 */ /* 0x002fe200078e0042 */
[----:B------:R-:W-:Y:S01]  /*0f10*/  IADD3 R66, P1, R66, 0x40, RZ ;  /* 0x0000004042427810 */ /* 0x000fe20007f3e0ff */
[----:B------:R-:W-:-:S05]  /*0f20*/  IMAD.MOV.U32 R5, RZ, RZ, R65 ;  /* 0x000000ffff057224 */ /* 0x000fca00078e0041 */
[----:B------:R-:W-:Y:S01]  /*0f30*/  HMMA.16816.F32.BF16 R40, R60, R10, R40 ;  /* 0x0000000a3c28723c */ /* 0x000fe20000041828 */
[----:B------:R-:W-:Y:S01]  /*0f40*/  IMAD.X R65, RZ, RZ, R65, P1 ;  /* 0x000000ffff417224 */ /* 0x000fe200008e0641 */
[----:B------:R1:W-:Y:S01]  /*0f50*/  LDGSTS.E.BYPASS.128 [R7+0x6000], [R4.64], !P0 ;  /* 0x0600000004077fae */ /* 0x0003e2000c101c44 */
[----:B------:R-:W-:-:S05]  /*0f60*/  IADD3 R3, P0, R3, 0x1, RZ ;  /* 0x0000000103037810 */ /* 0x000fca0007f1e0ff */
[----:B------:R-:W-:Y:S01]  /*0f70*/  HMMA.16816.F32.BF16 R24, R32, R18, R24 ;  /* 0x000000122018723c */ /* 0x000fe20000041818 */
[----:B------:R-:W0:Y:S01]  /*0f80*/  LDGDEPBAR ;  /* 0x00000000000079af */ /* 0x000e220000000000 */
[----:B------:R-:W-:Y:S01]  /*0f90*/  IMAD.X R64, RZ, RZ, R64, P0 ;  /* 0x000000ffff407224 */ /* 0x000fe200000e0640 */
[----:B------:R-:W-:-:S04]  /*0fa0*/  ISETP.NE.U32.AND P0, PT, R3, 0x80, PT ;  /* 0x000000800300780c */ /* 0x000fc80003f05070 */
[----:B------:R-:W-:Y:S01]  /*0fb0*/  ISETP.NE.AND.EX P0, PT, R64, RZ, PT, P0 ;  /* 0x000000ff4000720c */ /* 0x000fe20003f05300 */
[C---:B------:R-:W-:Y:S08]  /*0fc0*/  HMMA.16816.F32.BF16 R28, R32.reuse, R14, R28 ;  /* 0x0000000e201c723c */ /* 0x040ff0000004181c */
[----:B------:R-:W-:Y:S04]  /*0fd0*/  HMMA.16816.F32.BF16 R48, R32, R10, R48 ;  /* 0x0000000a2030723c */ /* 0x000fe80000041830 */
[----:B-1----:R-:W-:Y:S05]  /*0fe0*/  @P0 BRA `(.L_x_0) ;  /* 0xfffffbb000000947 */ /* 0x002fea000383ffff */
[----:B------:R-:W2:Y:S01]  /*0ff0*/  LDL.LU R59, [R1] ;  /* 0x00000000013b7983 */ /* 0x000ea20000300800 */
[----:B------:R-:W-:-:S04]  /*1000*/  DEPBAR.LE SB0, 0x0 ;  /* 0x000080000000791a */ /* 0x000fc80000000000 */
[----:B------:R-:W1:Y:S01]  /*1010*/  S2R R58, SR_TID.X ;  /* 0x00000000003a7919 */ /* 0x000e620000002100 */
[----:B------:R-:W-:Y:S02]  /*1020*/  F2FP.BF16.PACK_AB R14, R21, R20 ;  /* 0x00000014150e723e */ /* 0x000fe400000010ff */
[----:B------:R-:W-:Y:S02]  /*1030*/  F2FP.BF16.PACK_AB R23, R23, R22 ;  /* 0x000000161717723e */ /* 0x000fe400000010ff */
[----:B------:R-:W-:Y:S02]  /*1040*/  F2FP.BF16.PACK_AB R44, R45, R44 ;  /* 0x0000002c2d2c723e */ /* 0x000fe400000010ff */
[----:B------:R-:W-:Y:S02]  /*1050*/  F2FP.BF16.PACK_AB R47, R47, R46 ;  /* 0x0000002e2f2f723e */ /* 0x000fe400000010ff */
[----:B------:R-:W-:Y:S02]  /*1060*/  F2FP.BF16.PACK_AB R40, R41, R40 ;  /* 0x000000282928723e */ /* 0x000fe400000010ff */
[----:B------:R-:W-:-:S02]  /*1070*/  F2FP.BF16.PACK_AB R43, R43, R42 ;  /* 0x0000002a2b2b723e */ /* 0x000fc400000010ff */
[----:B------:R-:W-:Y:S02]  /*1080*/  F2FP.BF16.PACK_AB R36, R37, R36 ;  /* 0x000000242524723e */ /* 0x000fe400000010ff */
[----:B------:R-:W-:Y:S02]  /*1090*/  F2FP.BF16.PACK_AB R39, R39, R38 ;  /* 0x000000262727723e */ /* 0x000fe400000010ff */
[----:B------:R-:W-:Y:S02]  /*10a0*/  F2FP.BF16.PACK_AB R24, R25, R24 ;  /* 0x000000181918723e */ /* 0x000fe400000010ff */
[----:B------:R-:W-:Y:S02]  /*10b0*/  F2FP.BF16.PACK_AB R27, R27, R26 ;  /* 0x0000001a1b1b723e */ /* 0x000fe400000010ff */
[----:B------:R-:W-:Y:S02]  /*10c0*/  F2FP.BF16.PACK_AB R28, R29, R28 ;  /* 0x0000001c1d1c723e */ /* 0x000fe400000010ff */
[----:B------:R-:W-:Y:S01]  /*10d0*/  F2FP.BF16.PACK_AB R31, R31, R30 ;  /* 0x0000001e1f1f723e */ /* 0x000fe200000010ff */
[C---:B-1----:R-:W-:Y:S01]  /*10e0*/  IMAD.SHL.U32 R2, R58.reuse, 0x10, RZ ;  /* 0x000000103a027824 */ /* 0x042fe200078e00ff */
[C---:B------:R-:W-:Y:S01]  /*10f0*/  LOP3.LUT R5, R58.reuse, 0x80, RZ, 0xc0, !PT ;  /* 0x000000803a057812 */ /* 0x040fe200078ec0ff */
[C---:B------:R-:W-:Y:S01]  /*1100*/  IMAD.SHL.U32 R0, R58.reuse, 0x2, RZ ;  /* 0x000000023a007824 */ /* 0x040fe200078e00ff */
[----:B------:R-:W-:Y:S01]  /*1110*/  SHF.R.U32.HI R7, RZ, 0x2, R58 ;  /* 0x00000002ff077819 */ /* 0x000fe2000001163a */
[----:B------:R-:W-:Y:S01]  /*1120*/  IMAD.SHL.U32 R17, R58, 0x8, RZ ;  /* 0x000000083a117824 */ /* 0x000fe200078e00ff */
[----:B------:R-:W-:-:S02]  /*1130*/  LOP3.LUT R3, R2, 0x5c0, RZ, 0xc0, !PT ;  /* 0x000005c002037812 */ /* 0x000fc400078ec0ff */
[----:B------:R-:W-:Y:S02]  /*1140*/  LOP3.LUT R6, R58, 0xf8, RZ, 0xc0, !PT ;  /* 0x000000f83a067812 */ /* 0x000fe400078ec0ff */
[----:B------:R-:W-:Y:S02]  /*1150*/  LOP3.LUT R0, R3, 0x6, R0, 0xf8, !PT ;  /* 0x0000000603007812 */ /* 0x000fe400078ef800 */
[----:B------:R-:W-:Y:S02]  /*1160*/  LOP3.LUT R3, R17, 0x7f8, RZ, 0xc0, !PT ;  /* 0x000007f811037812 */ /* 0x000fe400078ec0ff */
[----:B------:R-:W-:Y:S01]  /*1170*/  F2FP.BF16.PACK_AB R48, R49, R48 ;  /* 0x000000303130723e */ /* 0x000fe200000010ff */
[----:B------:R-:W-:Y:S01]  /*1180*/  IMAD R0, R5, 0x10, R0 ;  /* 0x0000001005007824 */ /* 0x000fe200078e0200 */
[----:B------:R-:W-:Y:S02]  /*1190*/  LOP3.LUT R2, R3, 0x800, RZ, 0xfc, !PT ;  /* 0x0000080003027812 */ /* 0x000fe400078efcff */
[----:B------:R-:W-:-:S02]  /*11a0*/  F2FP.BF16.PACK_AB R51, R51, R50 ;  /* 0x000000323333723e */ /* 0x000fc400000010ff */
[C---:B------:R-:W-:Y:S02]  /*11b0*/  IADD3 R4, R0.reuse, 0x200, RZ ;  /* 0x0000020000047810 */ /* 0x040fe40007ffe0ff */
[----:B------:R-:W-:Y:S02]  /*11c0*/  SHF.R.U32.HI R5, RZ, 0x2, R2 ;  /* 0x00000002ff057819 */ /* 0x000fe40000011602 */
[----:B------:R-:W-:Y:S01]  /*11d0*/  LOP3.LUT R2, R0, 0x8, R7, 0xf8, !PT ;  /* 0x0000000800027812 */ /* 0x000fe200078ef807 */
[----:B------:R-:W-:Y:S01]  /*11e0*/  IMAD.SHL.U32 R7, R3, 0x2, RZ ;  /* 0x0000000203077824 */ /* 0x000fe200078e00ff */
[----:B------:R-:W-:Y:S02]  /*11f0*/  SHF.R.U32.HI R0, RZ, 0x2, R0 ;  /* 0x00000002ff007819 */ /* 0x000fe40000011600 */
[----:B------:R-:W-:Y:S01]  /*1200*/  SHF.R.U32.HI R4, RZ, 0x2, R4 ;  /* 0x00000002ff047819 */ /* 0x000fe20000011604 */
[----:B------:R-:W-:Y:S01]  /*1210*/  IMAD R12, R6, 0x2, R7 ;  /* 0x00000002060c7824 */ /* 0x000fe200078e0207 */
[----:B------:R-:W-:-:S02]  /*1220*/  LOP3.LUT R8, R5, 0x3f0, RZ, 0xc0, !PT ;  /* 0x000003f005087812 */ /* 0x000fc400078ec0ff */
[----:B------:R-:W-:Y:S02]  /*1230*/  LOP3.LUT R3, R0, 0x3fc, RZ, 0xc0, !PT ;  /* 0x000003fc00037812 */ /* 0x000fe400078ec0ff */
[----:B------:R-:W-:Y:S01]  /*1240*/  LOP3.LUT R5, R4, 0x3f0, RZ, 0xc0, !PT ;  /* 0x000003f004057812 */ /* 0x000fe200078ec0ff */
[----:B------:R-:W-:Y:S01]  /*1250*/  IMAD.IADD R20, R7, 0x1, R8 ;  /* 0x0000000107147824 */ /* 0x000fe200078e0208 */
[----:B------:R-:W-:Y:S01]  /*1260*/  BAR.SYNC.DEFER_BLOCKING 0x0 ;  /* 0x0000000000007b1d */ /* 0x000fe20000010000 */
[C---:B------:R-:W-:Y:S01]  /*1270*/  IMAD R3, R2.reuse, 0x2, R3 ;  /* 0x0000000202037824 */ /* 0x040fe200078e0203 */
[----:B------:R-:W-:Y:S01]  /*1280*/  F2FP.BF16.PACK_AB R52, R53, R52 ;  /* 0x000000343534723e */ /* 0x000fe200000010ff */
[----:B------:R-:W-:Y:S01]  /*1290*/  IMAD R16, R2, 0x2, R5 ;  /* 0x0000000202107824 */ /* 0x000fe200078e0205 */
[----:B------:R-:W-:Y:S02]  /*12a0*/  F2FP.BF16.PACK_AB R55, R55, R54 ;  /* 0x000000363737723e */ /* 0x000fe400000010ff */
[----:B------:R-:W-:-:S04]  /*12b0*/  SHF.R.U32.HI R2, RZ, 0x3, R58 ;  /* 0x00000003ff027819 */ /* 0x000fc8000001163a */
[----:B------:R-:W-:-:S04]  /*12c0*/  SGXT.U32 R2, R2, 0x5 ;  /* 0x000000050202781a */ /* 0x000fc80000000000 */
[----:B------:R-:W-:-:S04]  /*12d0*/  LOP3.LUT R77, R2, R77, RZ, 0xfc, !PT ;  /* 0x0000004d024d7212 */ /* 0x000fc800078efcff */
[----:B------:R-:W-:Y:S01]  /*12e0*/  LOP3.LUT R21, R77, 0x60, RZ, 0xfc, !PT ;  /* 0x000000604d157812 */ /* 0x000fe200078efcff */
[----:B------:R-:W-:Y:S04]  /*12f0*/  STS [R3], R14 ;  /* 0x0000000e03007388 */ /* 0x000fe80000000800 */
[----:B------:R1:W-:Y:S04]  /*1300*/  STS [R16+0x400], R23 ;  /* 0x0004001710007388 */ /* 0x0003e80000000800 */
[----:B------:R-:W-:Y:S04]  /*1310*/  STS [R3+0x20], R44 ;  /* 0x0000202c03007388 */ /* 0x000fe80000000800 */
[----:B------:R-:W-:Y:S01]  /*1320*/  STS [R16+0x420], R47 ;  /* 0x0004202f10007388 */ /* 0x000fe20000000800 */
[----:B-1----:R-:W-:-:S03]  /*1330*/  IMAD.MOV.U32 R23, RZ, RZ, 0x2 ;  /* 0x00000002ff177424 */ /* 0x002fc600078e00ff */
[----:B------:R-:W-:Y:S04]  /*1340*/  STS [R3+0x40], R40 ;  /* 0x0000402803007388 */ /* 0x000fe80000000800 */
[----:B------:R-:W-:Y:S04]  /*1350*/  STS [R16+0x440], R43 ;  /* 0x0004402b10007388 */ /* 0x000fe80000000800 */
[----:B------:R-:W-:Y:S04]  /*1360*/  STS [R3+0x60], R36 ;  /* 0x0000602403007388 */ /* 0x000fe80000000800 */
[----:B------:R-:W-:Y:S04]  /*1370*/  STS [R16+0x460], R39 ;  /* 0x0004602710007388 */ /* 0x000fe80000000800 */
[----:B------:R-:W-:Y:S06]  /*1380*/  BAR.SYNC.DEFER_BLOCKING 0x0 ;  /* 0x0000000000007b1d */ /* 0x000fec0000010000 */
[----:B------:R-:W1:Y:S04]  /*1390*/  LDS.128 R4, [R12] ;  /* 0x000000000c047984 */ /* 0x000e680000000c00 */
[----:B------:R-:W3:Y:S04]  /*13a0*/  LDS.128 R8, [R20+0x1000] ;  /* 0x0010000014087984 */ /* 0x000ee80000000c00 */
[----:B------:R-:W-:Y:S06]  /*13b0*/  BAR.SYNC.DEFER_BLOCKING 0x0 ;  /* 0x0000000000007b1d */ /* 0x000fec0000010000 */
[----:B------:R-:W-:Y:S04]  /*13c0*/  STS [R3], R24 ;  /* 0x0000001803007388 */ /* 0x000fe80000000800 */
[----:B------:R-:W-:Y:S04]  /*13d0*/  STS [R16+0x400], R27 ;  /* 0x0004001b10007388 */ /* 0x000fe80000000800 */
[----:B------:R-:W-:Y:S04]  /*13e0*/  STS [R3+0x20], R28 ;  /* 0x0000201c03007388 */ /* 0x000fe80000000800 */
[----:B------:R-:W-:Y:S04]  /*13f0*/  STS [R16+0x420], R31 ;  /* 0x0004201f10007388 */ /* 0x000fe80000000800 */
[----:B------:R-:W-:Y:S04]  /*1400*/  STS [R3+0x40], R48 ;  /* 0x0000403003007388 */ /* 0x000fe80000000800 */
[----:B------:R-:W-:Y:S04]  /*1410*/  STS [R16+0x440], R51 ;  /* 0x0004403310007388 */ /* 0x000fe80000000800 */
[----:B------:R4:W-:Y:S04]  /*1420*/  STS [R3+0x60], R52 ;  /* 0x0000603403007388 */ /* 0x0009e80000000800 */
[----:B------:R5:W-:Y:S04]  /*1430*/  STS [R16+0x460], R55 ;  /* 0x0004603710007388 */ /* 0x000be80000000800 */
[----:B------:R-:W-:Y:S01]  /*1440*/  BAR.SYNC.DEFER_BLOCKING 0x0 ;  /* 0x0000000000007b1d */ /* 0x000fe20000010000 */
[----:B----4-:R-:W-:-:S05]  /*1450*/  LOP3.LUT R3, R77, 0x40, RZ, 0xfc, !PT ;  /* 0x000000404d037812 */ /* 0x010fca00078efcff */
[----:B------:R-:W4:Y:S01]  /*1460*/  LDS.128 R12, [R12] ;  /* 0x000000000c0c7984 */ /* 0x000f220000000c00 */
[----:B--2---:R-:W-:Y:S02]  /*1470*/  LOP3.LUT R0, R59, 0x38, R17, 0xf8, !PT ;  /* 0x000000383b007812 */ /* 0x004fe400078ef811 */
[C---:B------:R-:W-:Y:S02]  /*1480*/  LOP3.LUT R17, R77.reuse, 0x20, RZ, 0xfc, !PT ;  /* 0x000000204d117812 */ /* 0x040fe400078efcff */
[----:B------:R-:W-:Y:S01]  /*1490*/  ISETP.GE.AND P0, PT, R0, 0x1000, PT ;  /* 0x000010000000780c */ /* 0x000fe20003f06270 */
[--C-:B------:R-:W-:Y:S02]  /*14a0*/  IMAD R2, R77, 0x1000, R0.reuse ;  /* 0x000010004d027824 */ /* 0x100fe400078e0200 */
[--C-:B------:R-:W-:Y:S01]  /*14b0*/  IMAD R18, R3, 0x1000, R0.reuse ;  /* 0x0000100003127824 */ /* 0x100fe200078e0200 */
[----:B------:R-:W-:Y:S02]  /*14c0*/  ISETP.LT.AND P1, PT, R77, 0x200, !P0 ;  /* 0x000002004d00780c */ /* 0x000fe40004721270 */
[C---:B------:R-:W-:Y:S01]  /*14d0*/  ISETP.LT.AND P2, PT, R17.reuse, 0x200, !P0 ;  /* 0x000002001100780c */ /* 0x040fe20004741270 */
[----:B------:R-:W-:Y:S01]  /*14e0*/  IMAD R17, R17, 0x1000, R0 ;  /* 0x0000100011117824 */ /* 0x000fe200078e0200 */
[----:B------:R-:W-:Y:S01]  /*14f0*/  ISETP.LT.AND P3, PT, R3, 0x200, !P0 ;  /* 0x000002000300780c */ /* 0x000fe20004761270 */
[----:B------:R-:W-:Y:S01]  /*1500*/  IMAD.WIDE R2, R2, R23, c[0x0][0x170] ;  /* 0x00005c0002027625 */ /* 0x000fe200078e0217 */
[----:B------:R-:W-:-:S03]  /*1510*/  ISETP.LT.AND P0, PT, R21, 0x200, !P0 ;  /* 0x000002001500780c */ /* 0x000fc60004701270 */
[----:B-----5:R-:W-:-:S04]  /*1520*/  IMAD.WIDE R16, R17, R23, c[0x0][0x170] ;  /* 0x00005c0011107625 */ /* 0x020fc800078e0217 */
[----:B------:R-:W-:Y:S01]  /*1530*/  IMAD.WIDE R18, R18, R23, c[0x0][0x170] ;  /* 0x00005c0012127625 */ /* 0x000fe200078e0217 */
[----:B-1----:R1:W-:Y:S04]  /*1540*/  @P1 STG.E.128 [R2.64], R4 ;  /* 0x0000000402001986 */ /* 0x0023e8000c101d04 */
[----:B---3--:R1:W-:Y:S04]  /*1550*/  @P2 STG.E.128 [R16.64], R8 ;  /* 0x0000000810002986 */ /* 0x0083e8000c101d04 */
[----:B----4-:R1:W-:Y:S01]  /*1560*/  @P3 STG.E.128 [R18.64], R12 ;  /* 0x0000000c12003986 */ /* 0x0103e2000c101d04 */
[----:B------:R-:W-:Y:S05]  /*1570*/  @!P0 EXIT ;  /* 0x000000000000894d */ /* 0x000fea0003800000 */
[----:B-1----:R-:W1:Y:S01]  /*1580*/  LDS.128 R4, [R20+0x1000] ;  /* 0x0010000014047984 */ /* 0x002e620000000c00 */
[----:B------:R-:W-:-:S04]  /*1590*/  IMAD R2, R21, 0x1000, R0 ;  /* 0x0000100015027824 */ /* 0x000fc800078e0200 */
[----:B------:R-:W-:-:S05]  /*15a0*/  IMAD.WIDE R2, R2, R23, c[0x0][0x170] ;  /* 0x00005c0002027625 */ /* 0x000fca00078e0217 */
[----:B-1----:R-:W-:Y:S01]  /*15b0*/  STG.E.128 [R2.64], R4 ;  /* 0x0000000402007986 */ /* 0x002fe2000c101d04 */
[----:B------:R-:W-:Y:S05]  /*15c0*/  EXIT ;  /* 0x000000000000794d */ /* 0x000fea0003800000 */
.L_x_1:
[----:B------:R-:W-:-:S00]  /*15d0*/  BRA `(.L_x_1) ;  /* 0xfffffff000007947 */ /* 0x000fc0000383ffff */
[----:B------:R-:W-:-:S00]  /*15e0*/  NOP ;  /* 0x0000000000007918 */ /* 0x000fc00000000000 */
        /* <DEDUP_REMOVED lines=9> */
.L_x_2:


//--------------------- .nv.shared.triton_mm      --------------------------
	.section	.nv.shared.triton_mm,"aw",@nobits
	.sectionflags	@""
	.align	16
